//
// Generated by NVIDIA NVVM Compiler
//
// Compiler Build ID: CL-36424714
// Cuda compilation tools, release 13.0, V13.0.88
// Based on NVVM 20.0.0
//

.version 9.0
.target sm_100
.address_size 64

	// .globl	_Z3dotPfS_S_S_

.visible .entry _Z3dotPfS_S_S_(
	.param .u64 .ptr .align 1 _Z3dotPfS_S_S__param_0,
	.param .u64 .ptr .align 1 _Z3dotPfS_S_S__param_1,
	.param .u64 .ptr .align 1 _Z3dotPfS_S_S__param_2,
	.param .u64 .ptr .align 1 _Z3dotPfS_S_S__param_3
)
{
	.reg .b32 	%r<2>;
	.reg .b32 	%f<5>;
	.reg .b64 	%rd<14>;

	ld.param.u64 	%rd1, [_Z3dotPfS_S_S__param_0];
	ld.param.u64 	%rd2, [_Z3dotPfS_S_S__param_1];
	ld.param.u64 	%rd3, [_Z3dotPfS_S_S__param_2];
	ld.param.u64 	%rd4, [_Z3dotPfS_S_S__param_3];
	cvta.to.global.u64 	%rd5, %rd1;
	cvta.to.global.u64 	%rd6, %rd4;
	cvta.to.global.u64 	%rd7, %rd3;
	cvta.to.global.u64 	%rd8, %rd2;
	mov.u32 	%r1, %tid.x;
	mul.wide.u32 	%rd9, %r1, 4;
	add.s64 	%rd10, %rd8, %rd9;
	ld.global.f32 	%f1, [%rd10];
	add.s64 	%rd11, %rd7, %rd9;
	ld.global.f32 	%f2, [%rd11];
	add.s64 	%rd12, %rd6, %rd9;
	ld.global.f32 	%f3, [%rd12];
	fma.rn.f32 	%f4, %f1, %f2, %f3;
	add.s64 	%rd13, %rd5, %rd9;
	st.global.f32 	[%rd13], %f4;
	ret;

}


// ===== COMPILED SASS (sm_100) =====

	.target	sm_100

	.elftype	@"ET_EXEC"


//--------------------- .note.nv.tkinfo           --------------------------
	.section	.note.nv.tkinfo,"",@"SHT_NOTE"
	.sectionflags	@"SHF_NOTE_NV_TKINFO"
	.tkinfo
        /*0018*/ 	.word	0x00000002
        /*0030*/ 	.string	""
        /*0030*/ 	.string	"ptxas"
        /*0030*/ 	.string	"Cuda compilation tools, release 13.0, V13.0.88"
        /*0030*/ 	.string	"Build cuda_13.0.r13.0/compiler.36424714_0"
        /*0030*/ 	.string	"-arch sm_100 -m 64 "



//--------------------- .note.nv.cuinfo           --------------------------
	.section	.note.nv.cuinfo,"",@"SHT_NOTE"
	.sectionflags	@"SHF_NOTE_NV_CUINFO"
        /*0018*/ 	.short	0x0002
        /*001a*/ 	.short	0x0064
        /*001c*/ 	.short	0x0082
	.zero		2


//--------------------- .nv.info                  --------------------------
	.section	.nv.info,"",@"SHT_CUDA_INFO"
	.align	4


	//----- nvinfo : EIATTR_REGCOUNT
	.align		4
        /*0000*/ 	.byte	0x04, 0x2f
        /*0002*/ 	.short	(.L_1 - .L_0)
	.align		4
.L_0:
        /*0004*/ 	.word	index@(_Z3dotPfS_S_S_)
        /*0008*/ 	.word	0x0000000e


	//----- nvinfo : EIATTR_FRAME_SIZE
	.align		4
.L_1:
        /*000c*/ 	.byte	0x04, 0x11
        /*000e*/ 	.short	(.L_3 - .L_2)
	.align		4
.L_2:
        /*0010*/ 	.word	index@(_Z3dotPfS_S_S_)
        /*0014*/ 	.word	0x00000000


	//----- nvinfo : EIATTR_MIN_STACK_SIZE
	.align		4
.L_3:
        /*0018*/ 	.byte	0x04, 0x12
        /*001a*/ 	.short	(.L_5 - .L_4)
	.align		4
.L_4:
        /*001c*/ 	.word	index@(_Z3dotPfS_S_S_)
        /*0020*/ 	.word	0x00000000
.L_5:


//--------------------- .nv.compat                --------------------------
	.section	.nv.compat,"",@"SHT_CUDA_COMPAT_INFO"
	.align	4
        /*0000*/ 	.byte	0x02, 0x09, 0x00, 0x00, 0x02, 0x02, 0x01, 0x00, 0x02, 0x05, 0x05, 0x00, 0x03, 0x07, 0x01, 0x01
        /*0010*/ 	.byte	0x02, 0x03, 0x00, 0x00, 0x02, 0x06, 0x01, 0x00, 0x04, 0x0b, 0x08, 0x00, 0x09, 0x00, 0x00, 0x00
        /*0020*/ 	.byte	0x00, 0x00, 0x00, 0x00


//--------------------- .nv.info._Z3dotPfS_S_S_   --------------------------
	.section	.nv.info._Z3dotPfS_S_S_,"",@"SHT_CUDA_INFO"
	.sectionflags	@""
	.align	4


	//----- nvinfo : EIATTR_CUDA_API_VERSION
	.align		4
        /*0000*/ 	.byte	0x04, 0x37
        /*0002*/ 	.short	(.L_7 - .L_6)
.L_6:
        /*0004*/ 	.word	0x00000082


	//----- nvinfo : EIATTR_KPARAM_INFO
	.align		4
.L_7:
        /*0008*/ 	.byte	0x04, 0x17
        /*000a*/ 	.short	(.L_9 - .L_8)
.L_8:
        /*000c*/ 	.word	0x00000000
        /*0010*/ 	.short	0x0003
        /*0012*/ 	.short	0x0018
        /*0014*/ 	.byte	0x00, 0xf5, 0x21, 0x00


	//----- nvinfo : EIATTR_KPARAM_INFO
	.align		4
.L_9:
        /*0018*/ 	.byte	0x04, 0x17
        /*001a*/ 	.short	(.L_11 - .L_10)
.L_10:
        /*001c*/ 	.word	0x00000000
        /*0020*/ 	.short	0x0002
        /*0022*/ 	.short	0x0010
        /*0024*/ 	.byte	0x00, 0xf5, 0x21, 0x00


	//----- nvinfo : EIATTR_KPARAM_INFO
	.align		4
.L_11:
        /*0028*/ 	.byte	0x04, 0x17
        /*002a*/ 	.short	(.L_13 - .L_12)
.L_12:
        /*002c*/ 	.word	0x00000000
        /*0030*/ 	.short	0x0001
        /*0032*/ 	.short	0x0008
        /*0034*/ 	.byte	0x00, 0xf5, 0x21, 0x00


	//----- nvinfo : EIATTR_KPARAM_INFO
	.align		4
.L_13:
        /*0038*/ 	.byte	0x04, 0x17
        /*003a*/ 	.short	(.L_15 - .L_14)
.L_14:
        /*003c*/ 	.word	0x00000000
        /*0040*/ 	.short	0x0000
        /*0042*/ 	.short	0x0000
        /*0044*/ 	.byte	0x00, 0xf5, 0x21, 0x00


	//----- nvinfo : EIATTR_SPARSE_MMA_MASK
	.align		4
.L_15:
        /*0048*/ 	.byte	0x03, 0x50
        /*004a*/ 	.short	0x0000


	//----- nvinfo : EIATTR_MAXREG_COUNT
	.align		4
        /*004c*/ 	.byte	0x03, 0x1b
        /*004e*/ 	.short	0x00ff


	//----- nvinfo : EIATTR_MERCURY_ISA_VERSION
	.align		4
        /*0050*/ 	.byte	0x03, 0x5f
        /*0052*/ 	.short	0x0101


	//----- nvinfo : EIATTR_VRC_CTA_INIT_COUNT
	.align		4
        /*0054*/ 	.byte	0x02, 0x4a
	.zero		1
	.zero		1


	//----- nvinfo : EIATTR_EXIT_INSTR_OFFSETS
	.align		4
        /*0058*/ 	.byte	0x04, 0x1c
        /*005a*/ 	.short	(.L_17 - .L_16)


	//   ....[0]....
.L_16:
        /*005c*/ 	.word	0x00000100


	//----- nvinfo : EIATTR_CBANK_PARAM_SIZE
	.align		4
.L_17:
        /*0060*/ 	.byte	0x03, 0x19
        /*0062*/ 	.short	0x0020


	//----- nvinfo : EIATTR_PARAM_CBANK
	.align		4
        /*0064*/ 	.byte	0x04, 0x0a
        /*0066*/ 	.short	(.L_19 - .L_18)
	.align		4
.L_18:
        /*0068*/ 	.word	index@(.nv.constant0._Z3dotPfS_S_S_)
        /*006c*/ 	.short	0x0380
        /*006e*/ 	.short	0x0020


	//----- nvinfo : EIATTR_SW_WAR
	.align		4
.L_19:
        /*0070*/ 	.byte	0x04, 0x36
        /*0072*/ 	.short	(.L_21 - .L_20)
.L_20:
        /*0074*/ 	.word	0x00000008
.L_21:


//--------------------- .nv.callgraph             --------------------------
	.section	.nv.callgraph,"",@"SHT_CUDA_CALLGRAPH"
	.align	4
	.sectionentsize	8
	.align		4
        /*0000*/ 	.word	0x00000000
	.align		4
        /*0004*/ 	.word	0xffffffff
	.align		4
        /*0008*/ 	.word	0x00000000
	.align		4
        /*000c*/ 	.word	0xfffffffe
	.align		4
        /*0010*/ 	.word	0x00000000
	.align		4
        /*0014*/ 	.word	0xfffffffd
	.align		4
        /*0018*/ 	.word	0x00000000
	.align		4
        /*001c*/ 	.word	0xfffffffc


//--------------------- .text._Z3dotPfS_S_S_      --------------------------
	.section	.text._Z3dotPfS_S_S_,"ax",@progbits
	.align	128
        .global         _Z3dotPfS_S_S_
        .type           _Z3dotPfS_S_S_,@function
        .size           _Z3dotPfS_S_S_,(.L_x_1 - _Z3dotPfS_S_S_)
        .other          _Z3dotPfS_S_S_,@"STO_CUDA_ENTRY STV_DEFAULT"
_Z3dotPfS_S_S_:
.text._Z3dotPfS_S_S_:
[----:B------:R-:W-:Y:S01]  /*0000*/  LDC R1, c[0x0][0x37c] ;  /* 0x0000df00ff017b82 */ /* 0x000fe20000000800 */
[----:B------:R-:W0:Y:S07]  /*0010*/  S2R R11, SR_TID.X ;  /* 0x00000000000b7919 */ /* 0x000e2e0000002100 */
[----:B------:R-:W0:Y:S01]  /*0020*/  LDC.64 R2, c[0x0][0x388] ;  /* 0x0000e200ff027b82 */ /* 0x000e220000000a00 */
[----:B------:R-:W1:Y:S07]  /*0030*/  LDCU.64 UR4, c[0x0][0x358] ;  /* 0x00006b00ff0477ac */ /* 0x000e6e0008000a00 */
[----:B------:R-:W2:Y:S08]  /*0040*/  LDC.64 R4, c[0x0][0x390] ;  /* 0x0000e400ff047b82 */ /* 0x000eb00000000a00 */
[----:B------:R-:W3:Y:S08]  /*0050*/  LDC.64 R6, c[0x0][0x398] ;  /* 0x0000e600ff067b82 */ /* 0x000ef00000000a00 */
[----:B------:R-:W4:Y:S01]  /*0060*/  LDC.64 R8, c[0x0][0x380] ;  /* 0x0000e000ff087b82 */ /* 0x000f220000000a00 */
[----:B0-----:R-:W-:-:S04]  /*0070*/  IMAD.WIDE.U32 R2, R11, 0x4, R2 ;  /* 0x000000040b027825 */ /* 0x001fc800078e0002 */
[C---:B--2---:R-:W-:Y:S02]  /*0080*/  IMAD.WIDE.U32 R4, R11.reuse, 0x4, R4 ;  /* 0x000000040b047825 */ /* 0x044fe400078e0004 */
[----:B-1----:R-:W2:Y:S02]  /*0090*/  LDG.E R2, desc[UR4][R2.64] ;  /* 0x0000000402027981 */ /* 0x002ea4000c1e1900 */
[C---:B---3--:R-:W-:Y:S02]  /*00a0*/  IMAD.WIDE.U32 R6, R11.reuse, 0x4, R6 ;  /* 0x000000040b067825 */ /* 0x048fe400078e0006 */
[----:B------:R-:W2:Y:S04]  /*00b0*/  LDG.E R5, desc[UR4][R4.64] ;  /* 0x0000000404057981 */ /* 0x000ea8000c1e1900 */
[----:B------:R-:W2:Y:S01]  /*00c0*/  LDG.E R7, desc[UR4][R6.64] ;  /* 0x0000000406077981 */ /* 0x000ea2000c1e1900 */
[----:B----4-:R-:W-:-:S04]  /*00d0*/  IMAD.WIDE.U32 R8, R11, 0x4, R8 ;  /* 0x000000040b087825 */ /* 0x010fc800078e0008 */
[----:B--2---:R-:W-:-:S05]  /*00e0*/  FFMA R11, R2, R5, R7 ;  /* 0x00000005020b7223 */ /* 0x004fca0000000007 */
[----:B------:R-:W-:Y:S01]  /*00f0*/  STG.E desc[UR4][R8.64], R11 ;  /* 0x0000000b08007986 */ /* 0x000fe2000c101904 */
[----:B------:R-:W-:Y:S05]  /*0100*/  EXIT ;  /* 0x000000000000794d */ /* 0x000fea0003800000 */
.L_x_0:
[----:B------:R-:W-:-:S00]  /*0110*/  BRA `(.L_x_0) ;  /* 0xfffffffc00fc7947 */ /* 0x000fc0000383ffff */
[----:B------:R-:W-:-:S00]  /*0120*/  NOP ;  /* 0x0000000000007918 */ /* 0x000fc00000000000 */
        /* <DEDUP_REMOVED lines=13> */
.L_x_1:


//--------------------- .nv.shared.reserved.0     --------------------------
	.section	.nv.shared.reserved.0,"aw",@nobits
	.weak		__nv_reservedSMEM_offset_0_alias
	.size		__nv_reservedSMEM_offset_0_alias, 0, 64
	.other		__nv_reservedSMEM_offset_0_alias,@"STO_CUDA_RESERVED_SHARED STV_DEFAULT"
__nv_reservedSMEM_offset_0_alias:
	.zero		0
	.zero		64


//--------------------- .nv.constant0._Z3dotPfS_S_S_ --------------------------
	.section	.nv.constant0._Z3dotPfS_S_S_,"a",@progbits
	.sectionflags	@""
	.align	4
.nv.constant0._Z3dotPfS_S_S_:
	.zero		928


//--------------------- SYMBOLS --------------------------

	.type		.nv.reservedSmem.offset0,@object
	.size		.nv.reservedSmem.offset0,0x4
